	.headerflags	@"EF_CUDA_TEXMODE_UNIFIED EF_CUDA_64BIT_ADDRESS EF_CUDA_ACCELERATORS EF_CUDA_SM90 EF_CUDA_VIRTUAL_SM(EF_CUDA_SM90)"
	.elftype	@"ET_EXEC"


//--------------------- .nv.info                  --------------------------
	.section	.nv.info,"",@"SHT_CUDA_INFO"
	.align	4


	//----- nvinfo : EIATTR_REGCOUNT
	.align		4
        /*0000*/ 	.byte	0x04, 0x2f
        /*0002*/ 	.short	(.L_3 - .L_2)
	.align		4
.L_2:
        /*0004*/ 	.word	index@(triton_poi_fused__native_batch_norm_legit_no_training_cat_relu_35)
        /*0008*/ 	.word	0x0000001e


	//----- nvinfo : EIATTR_MIN_STACK_SIZE
	.align		4
.L_3:
        /*000c*/ 	.byte	0x04, 0x12
        /*000e*/ 	.short	(.L_5 - .L_4)
	.align		4
.L_4:
        /*0010*/ 	.word	index@(triton_poi_fused__native_batch_norm_legit_no_training_cat_relu_35)
        /*0014*/ 	.word	0x00000000


	//----- nvinfo : EIATTR_FRAME_SIZE
	.align		4
.L_5:
        /*0018*/ 	.byte	0x04, 0x11
        /*001a*/ 	.short	(.L_7 - .L_6)
	.align		4
.L_6:
        /*001c*/ 	.word	index@(triton_poi_fused__native_batch_norm_legit_no_training_cat_relu_35)
        /*0020*/ 	.word	0x00000000


	//----- nvinfo : EIATTR_MIN_STACK_SIZE
	.align		4
.L_7:
        /*0024*/ 	.byte	0x04, 0x12
        /*0026*/ 	.short	(.L_9 - .L_8)
	.align		4
.L_8:
        /*0028*/ 	.word	index@(triton_poi_fused__native_batch_norm_legit_no_training_cat_relu_35)
        /*002c*/ 	.word	0x00000000
.L_9:


//--------------------- .nv.info.triton_poi_fused__native_batch_norm_legit_no_training_cat_relu_35 --------------------------
	.section	.nv.info.triton_poi_fused__native_batch_norm_legit_no_training_cat_relu_35,"",@"SHT_CUDA_INFO"
	.sectionflags	@""
	.align	4


	//----- nvinfo : EIATTR_CUDA_API_VERSION
	.align		4
        /*0000*/ 	.byte	0x04, 0x37
        /*0002*/ 	.short	(.L_11 - .L_10)
.L_10:
        /*0004*/ 	.word	0x0000007c


	//----- nvinfo : EIATTR_KPARAM_INFO
	.align		4
.L_11:
        /*0008*/ 	.byte	0x04, 0x17
        /*000a*/ 	.short	(.L_13 - .L_12)
.L_12:
        /*000c*/ 	.word	0x00000000
        /*0010*/ 	.short	0x000c
        /*0012*/ 	.short	0x0060
        /*0014*/ 	.byte	0x00, 0xf0, 0x11, 0x00


	//----- nvinfo : EIATTR_KPARAM_INFO
	.align		4
.L_13:
        /*0018*/ 	.byte	0x04, 0x17
        /*001a*/ 	.short	(.L_15 - .L_14)
.L_14:
        /*001c*/ 	.word	0x00000000
        /*0020*/ 	.short	0x000b
        /*0022*/ 	.short	0x0058
        /*0024*/ 	.byte	0x00, 0xf4, 0x21, 0x00


	//----- nvinfo : EIATTR_KPARAM_INFO
	.align		4
.L_15:
        /*0028*/ 	.byte	0x04, 0x17
        /*002a*/ 	.short	(.L_17 - .L_16)
.L_16:
        /*002c*/ 	.word	0x00000000
        /*0030*/ 	.short	0x000a
        /*0032*/ 	.short	0x0050
        /*0034*/ 	.byte	0x00, 0xf4, 0x21, 0x00


	//----- nvinfo : EIATTR_KPARAM_INFO
	.align		4
.L_17:
        /*0038*/ 	.byte	0x04, 0x17
        /*003a*/ 	.short	(.L_19 - .L_18)
.L_18:
        /*003c*/ 	.word	0x00000000
        /*0040*/ 	.short	0x0009
        /*0042*/ 	.short	0x0048
        /*0044*/ 	.byte	0x00, 0xf4, 0x21, 0x00


	//----- nvinfo : EIATTR_KPARAM_INFO
	.align		4
.L_19:
        /*0048*/ 	.byte	0x04, 0x17
        /*004a*/ 	.short	(.L_21 - .L_20)
.L_20:
        /*004c*/ 	.word	0x00000000
        /*0050*/ 	.short	0x0008
        /*0052*/ 	.short	0x0040
        /*0054*/ 	.byte	0x00, 0xf4, 0x21, 0x00


	//----- nvinfo : EIATTR_KPARAM_INFO
	.align		4
.L_21:
        /*0058*/ 	.byte	0x04, 0x17
        /*005a*/ 	.short	(.L_23 - .L_22)
.L_22:
        /*005c*/ 	.word	0x00000000
        /*0060*/ 	.short	0x0007
        /*0062*/ 	.short	0x0038
        /*0064*/ 	.byte	0x00, 0xf4, 0x21, 0x00


	//----- nvinfo : EIATTR_KPARAM_INFO
	.align		4
.L_23:
        /*0068*/ 	.byte	0x04, 0x17
        /*006a*/ 	.short	(.L_25 - .L_24)
.L_24:
        /*006c*/ 	.word	0x00000000
        /*0070*/ 	.short	0x0006
        /*0072*/ 	.short	0x0030
        /*0074*/ 	.byte	0x00, 0xf4, 0x21, 0x00


	//----- nvinfo : EIATTR_KPARAM_INFO
	.align		4
.L_25:
        /*0078*/ 	.byte	0x04, 0x17
        /*007a*/ 	.short	(.L_27 - .L_26)
.L_26:
        /*007c*/ 	.word	0x00000000
        /*0080*/ 	.short	0x0005
        /*0082*/ 	.short	0x0028
        /*0084*/ 	.byte	0x00, 0xf4, 0x21, 0x00


	//----- nvinfo : EIATTR_KPARAM_INFO
	.align		4
.L_27:
        /*0088*/ 	.byte	0x04, 0x17
        /*008a*/ 	.short	(.L_29 - .L_28)
.L_28:
        /*008c*/ 	.word	0x00000000
        /*0090*/ 	.short	0x0004
        /*0092*/ 	.short	0x0020
        /*0094*/ 	.byte	0x00, 0xf4, 0x21, 0x00


	//----- nvinfo : EIATTR_KPARAM_INFO
	.align		4
.L_29:
        /*0098*/ 	.byte	0x04, 0x17
        /*009a*/ 	.short	(.L_31 - .L_30)
.L_30:
        /*009c*/ 	.word	0x00000000
        /*00a0*/ 	.short	0x0003
        /*00a2*/ 	.short	0x0018
        /*00a4*/ 	.byte	0x00, 0xf4, 0x21, 0x00


	//----- nvinfo : EIATTR_KPARAM_INFO
	.align		4
.L_31:
        /*00a8*/ 	.byte	0x04, 0x17
        /*00aa*/ 	.short	(.L_33 - .L_32)
.L_32:
        /*00ac*/ 	.word	0x00000000
        /*00b0*/ 	.short	0x0002
        /*00b2*/ 	.short	0x0010
        /*00b4*/ 	.byte	0x00, 0xf4, 0x21, 0x00


	//----- nvinfo : EIATTR_KPARAM_INFO
	.align		4
.L_33:
        /*00b8*/ 	.byte	0x04, 0x17
        /*00ba*/ 	.short	(.L_35 - .L_34)
.L_34:
        /*00bc*/ 	.word	0x00000000
        /*00c0*/ 	.short	0x0001
        /*00c2*/ 	.short	0x0008
        /*00c4*/ 	.byte	0x00, 0xf4, 0x21, 0x00


	//----- nvinfo : EIATTR_KPARAM_INFO
	.align		4
.L_35:
        /*00c8*/ 	.byte	0x04, 0x17
        /*00ca*/ 	.short	(.L_37 - .L_36)
.L_36:
        /*00cc*/ 	.word	0x00000000
        /*00d0*/ 	.short	0x0000
        /*00d2*/ 	.short	0x0000
        /*00d4*/ 	.byte	0x00, 0xf4, 0x21, 0x00


	//----- nvinfo : EIATTR_SPARSE_MMA_MASK
	.align		4
.L_37:
        /*00d8*/ 	.byte	0x03, 0x50
        /*00da*/ 	.short	0x0000


	//----- nvinfo : EIATTR_MAXREG_COUNT
	.align		4
        /*00dc*/ 	.byte	0x03, 0x1b
        /*00de*/ 	.short	0x00ff


	//----- nvinfo : EIATTR_EXIT_INSTR_OFFSETS
	.align		4
        /*00e0*/ 	.byte	0x04, 0x1c
        /*00e2*/ 	.short	(.L_39 - .L_38)


	//   ....[0]....
.L_38:
        /*00e4*/ 	.word	0x00000900


	//   ....[1]....
        /*00e8*/ 	.word	0x00000920


	//----- nvinfo : EIATTR_REQNTID
	.align		4
.L_39:
        /*00ec*/ 	.byte	0x04, 0x10
        /*00ee*/ 	.short	(.L_41 - .L_40)
.L_40:
        /*00f0*/ 	.word	0x00000080
        /*00f4*/ 	.word	0x00000001
        /*00f8*/ 	.word	0x00000001


	//----- nvinfo : EIATTR_CBANK_PARAM_SIZE
	.align		4
.L_41:
        /*00fc*/ 	.byte	0x03, 0x19
        /*00fe*/ 	.short	0x0064


	//----- nvinfo : EIATTR_PARAM_CBANK
	.align		4
        /*0100*/ 	.byte	0x04, 0x0a
        /*0102*/ 	.short	(.L_43 - .L_42)
	.align		4
.L_42:
        /*0104*/ 	.word	index@(.nv.constant0.triton_poi_fused__native_batch_norm_legit_no_training_cat_relu_35)
        /*0108*/ 	.short	0x0210
        /*010a*/ 	.short	0x0064


	//----- nvinfo : EIATTR_SW_WAR
	.align		4
.L_43:
        /*010c*/ 	.byte	0x04, 0x36
        /*010e*/ 	.short	(.L_45 - .L_44)
.L_44:
        /*0110*/ 	.word	0x00000008
.L_45:


//--------------------- .nv.callgraph             --------------------------
	.section	.nv.callgraph,"",@"SHT_CUDA_CALLGRAPH"
	.align	4
	.sectionentsize	8
	.align		4
        /*0000*/ 	.word	0x00000000
	.align		4
        /*0004*/ 	.word	0xffffffff
	.align		4
        /*0008*/ 	.word	0x00000000
	.align		4
        /*000c*/ 	.word	0xfffffffe
	.align		4
        /*0010*/ 	.word	0x00000000
	.align		4
        /*0014*/ 	.word	0xfffffffd
	.align		4
        /*0018*/ 	.word	0x00000000
	.align		4
        /*001c*/ 	.word	0xfffffffc


//--------------------- .nv.constant4             --------------------------
	.section	.nv.constant4,"a",@progbits
	.align	8
	.align		8
.nv.constant4:
        /*0000*/ 	.dword	_$_str
	.align		8
        /*0008*/ 	.dword	_$_str_$_2


//--------------------- .text.triton_poi_fused__native_batch_norm_legit_no_training_cat_relu_35 --------------------------
	.section	.text.triton_poi_fused__native_batch_norm_legit_no_training_cat_relu_35,"ax",@progbits
	.align	128
        .global         triton_poi_fused__native_batch_norm_legit_no_training_cat_relu_35
        .type           triton_poi_fused__native_batch_norm_legit_no_training_cat_relu_35,@function
        .size           triton_poi_fused__native_batch_norm_legit_no_training_cat_relu_35,(.L_x_1 - triton_poi_fused__native_batch_norm_legit_no_training_cat_relu_35)
        .other          triton_poi_fused__native_batch_norm_legit_no_training_cat_relu_35,@"STO_CUDA_ENTRY STV_DEFAULT"
triton_poi_fused__native_batch_norm_legit_no_training_cat_relu_35:
.text.triton_poi_fused__native_batch_norm_legit_no_training_cat_relu_35:
[----:B------:R-:W0:Y:S01]  /*0000*/  LDC R1, c[0x0][0x28] ;  /* 0x00000a00ff017b82 */ /* 0x000e220000000800 */
[----:B------:R-:W1:Y:S01]  /*0010*/  S2R R0, SR_TID.X ;  /* 0x0000000000007919 */ /* 0x000e620000002100 */
[----:B------:R-:W-:Y:S01]  /*0020*/  ULDC.64 UR4, c[0x0][0x230] ;  /* 0x00008c0000047ab9 */ /* 0x000fe20000000a00 */
[----:B------:R-:W-:Y:S01]  /*0030*/  CS2R R20, SRZ ;  /* 0x0000000000147805 */ /* 0x000fe2000001ff00 */
[----:B------:R-:W-:Y:S01]  /*0040*/  ULDC.64 UR6, c[0x0][0x238] ;  /* 0x00008e0000067ab9 */ /* 0x000fe20000000a00 */
[----:B------:R-:W2:Y:S01]  /*0050*/  S2R R15, SR_CTAID.X ;  /* 0x00000000000f7919 */ /* 0x000ea20000002500 */
[----:B------:R-:W-:Y:S01]  /*0060*/  ULDC.64 UR8, c[0x0][0x228] ;  /* 0x00008a0000087ab9 */ /* 0x000fe20000000a00 */
[----:B------:R-:W-:Y:S01]  /*0070*/  CS2R R22, SRZ ;  /* 0x0000000000167805 */ /* 0x000fe2000001ff00 */
[----:B------:R-:W3:Y:S01]  /*0080*/  LDC.64 R24, c[0x0][0x248] ;  /* 0x00009200ff187b82 */ /* 0x000ee20000000a00 */
[----:B-1----:R-:W-:-:S05]  /*0090*/  IMAD.SHL.U32 R0, R0, 0x2, RZ ;  /* 0x0000000200007824 */ /* 0x002fca00078e00ff */
[----:B------:R-:W-:-:S05]  /*00a0*/  LOP3.LUT R0, R0, 0xfe, RZ, 0xc0, !PT ;  /* 0x000000fe00007812 */ /* 0x000fca00078ec0ff */
[----:B--2---:R-:W-:-:S04]  /*00b0*/  IMAD R15, R15, 0x100, R0 ;  /* 0x000001000f0f7824 */ /* 0x004fc800078e0200 */
[----:B------:R-:W-:Y:S01]  /*00c0*/  IMAD.HI R8, R15, 0x4ec4ec4f, RZ ;  /* 0x4ec4ec4f0f087827 */ /* 0x000fe200078e02ff */
[----:B------:R-:W-:-:S04]  /*00d0*/  SHF.R.S32.HI R0, RZ, 0x1f, R15 ;  /* 0x0000001fff007819 */ /* 0x000fc8000001140f */
[----:B------:R-:W-:Y:S02]  /*00e0*/  LEA.HI R0, R0, R15, RZ, 0x4 ;  /* 0x0000000f00007211 */ /* 0x000fe400078f20ff */
[----:B------:R-:W-:Y:S02]  /*00f0*/  SHF.R.U32.HI R5, RZ, 0x1f, R8 ;  /* 0x0000001fff057819 */ /* 0x000fe40000011608 */
[----:B------:R-:W-:Y:S02]  /*0100*/  SHF.R.S32.HI R17, RZ, 0x4, R0 ;  /* 0x00000004ff117819 */ /* 0x000fe40000011400 */
[----:B------:R-:W-:Y:S02]  /*0110*/  LOP3.LUT R0, R0, 0xfffffff0, RZ, 0xc0, !PT ;  /* 0xfffffff000007812 */ /* 0x000fe400078ec0ff */
[----:B------:R-:W-:Y:S01]  /*0120*/  LEA.HI.SX32 R8, R8, R5, 0x15 ;  /* 0x0000000508087211 */ /* 0x000fe200078faaff */
[----:B------:R-:W-:-:S05]  /*0130*/  IMAD.HI R2, R17, 0x4ec4ec4f, RZ ;  /* 0x4ec4ec4f11027827 */ /* 0x000fca00078e02ff */
[----:B------:R-:W-:-:S04]  /*0140*/  SHF.R.U32.HI R3, RZ, 0x1f, R2 ;  /* 0x0000001fff037819 */ /* 0x000fc80000011602 */
[----:B------:R-:W-:Y:S01]  /*0150*/  LEA.HI.SX32 R2, R2, R3, 0x19 ;  /* 0x0000000302027211 */ /* 0x000fe200078fcaff */
[----:B------:R-:W-:-:S04]  /*0160*/  IMAD.IADD R3, R15, 0x1, -R0 ;  /* 0x000000010f037824 */ /* 0x000fc800078e0a00 */
[----:B------:R-:W-:Y:S02]  /*0170*/  IMAD R17, R2, -0x1a0, R17 ;  /* 0xfffffe6002117824 */ /* 0x000fe400078e0211 */
[----:B------:R-:W-:Y:S02]  /*0180*/  IMAD R3, R8, 0x200, R3 ;  /* 0x0000020008037824 */ /* 0x000fe400078e0203 */
[C---:B------:R-:W-:Y:S01]  /*0190*/  IMAD.SHL.U32 R0, R17.reuse, 0x10, RZ ;  /* 0x0000001011007824 */ /* 0x040fe200078e00ff */
[----:B------:R-:W-:Y:S02]  /*01a0*/  LOP3.LUT R7, R17, 0xffffffe0, RZ, 0xc0, !PT ;  /* 0xffffffe011077812 */ /* 0x000fe400078ec0ff */
[----:B------:R-:W-:Y:S02]  /*01b0*/  SHF.R.S32.HI R5, RZ, 0x1f, R3 ;  /* 0x0000001fff057819 */ /* 0x000fe40000011403 */
[----:B------:R-:W-:Y:S02]  /*01c0*/  IADD3 R3, P0, R0, R3, RZ ;  /* 0x0000000300037210 */ /* 0x000fe40007f1e0ff */
[----:B------:R-:W-:-:S02]  /*01d0*/  ISETP.NE.AND P4, PT, R7, 0x160, PT ;  /* 0x000001600700780c */ /* 0x000fc40003f85270 */
[----:B------:R-:W-:Y:S01]  /*01e0*/  LEA.HI.X.SX32 R6, R0, R5, 0x1, P0 ;  /* 0x0000000500067211 */ /* 0x000fe200000f0eff */
[----:B------:R-:W-:Y:S01]  /*01f0*/  IMAD.SHL.U32 R26, R3, 0x4, RZ ;  /* 0x00000004031a7824 */ /* 0x000fe200078e00ff */
[----:B------:R-:W-:Y:S02]  /*0200*/  ISETP.LT.AND P3, PT, R15, 0x6800, !P4 ;  /* 0x000068000f00780c */ /* 0x000fe40006761270 */
[----:B------:R-:W-:Y:S02]  /*0210*/  SHF.L.U64.HI R6, R3, 0x2, R6 ;  /* 0x0000000203067819 */ /* 0x000fe40000010206 */
[----:B------:R-:W-:-:S04]  /*0220*/  IADD3 R4, P0, R26, UR4, RZ ;  /* 0x000000041a047c10 */ /* 0x000fc8000ff1e0ff */
[----:B------:R-:W-:Y:S01]  /*0230*/  IADD3.X R5, R6, UR5, RZ, P0, !PT ;  /* 0x0000000506057c10 */ /* 0x000fe200087fe4ff */
[----:B------:R-:W-:-:S04]  /*0240*/  ULDC.64 UR4, c[0x0][0x208] ;  /* 0x0000820000047ab9 */ /* 0x000fc80000000a00 */
[----:B------:R1:W2:Y:S01]  /*0250*/  @P3 LDG.E.64 R20, desc[UR4][R4.64+-0x5800] ;  /* 0xffa8000404143981 */ /* 0x0002a2000c1e1b00 */
[----:B------:R-:W-:Y:S02]  /*0260*/  ISETP.GE.AND P0, PT, R15, 0x6800, PT ;  /* 0x000068000f00780c */ /* 0x000fe40003f06270 */
[----:B------:R-:W-:Y:S02]  /*0270*/  CS2R R2, SRZ ;  /* 0x0000000000027805 */ /* 0x000fe4000001ff00 */
[----:B------:R-:W-:Y:S02]  /*0280*/  IADD3 R18, P1, R26, UR6, RZ ;  /* 0x000000061a127c10 */ /* 0x000fe4000ff3e0ff */
[----:B------:R-:W-:Y:S02]  /*0290*/  ISETP.GT.AND P5, PT, R17, 0x17f, !P0 ;  /* 0x0000017f1100780c */ /* 0x000fe400047a4270 */
[----:B------:R-:W-:Y:S01]  /*02a0*/  IADD3.X R19, R6, UR7, RZ, P1, !PT ;  /* 0x0000000706137c10 */ /* 0x000fe20008ffe4ff */
[----:B------:R-:W-:-:S10]  /*02b0*/  ULDC.64 UR6, c[0x0][0x220] ;  /* 0x0000880000067ab9 */ /* 0x000fd40000000a00 */
[----:B------:R4:W5:Y:S01]  /*02c0*/  @P5 LDG.E.64 R2, desc[UR4][R18.64+-0x6000] ;  /* 0xffa0000412025981 */ /* 0x000962000c1e1b00 */
[----:B------:R-:W-:Y:S02]  /*02d0*/  IADD3 R10, P6, R26, UR6, RZ ;  /* 0x000000061a0a7c10 */ /* 0x000fe4000ffde0ff */
[----:B-1----:R-:W-:Y:S02]  /*02e0*/  CS2R R4, SRZ ;  /* 0x0000000000047805 */ /* 0x002fe4000001ff00 */
[----:B------:R-:W-:Y:S02]  /*02f0*/  ISETP.NE.AND P1, PT, R7, 0x120, PT ;  /* 0x000001200700780c */ /* 0x000fe40003f25270 */
[----:B------:R-:W-:Y:S01]  /*0300*/  IADD3.X R11, R6, UR7, RZ, P6, !PT ;  /* 0x00000007060b7c10 */ /* 0x000fe2000b7fe4ff */
[----:B------:R-:W-:Y:S01]  /*0310*/  IMAD.MOV.U32 R16, RZ, RZ, RZ ;  /* 0x000000ffff107224 */ /* 0x000fe200078e00ff */
[----:B------:R-:W-:Y:S01]  /*0320*/  ISETP.LT.AND P6, PT, R15, 0x6800, !P1 ;  /* 0x000068000f00780c */ /* 0x000fe20004fc1270 */
[----:B---3--:R-:W-:Y:S01]  /*0330*/  IMAD.WIDE R24, R17, 0x4, R24 ;  /* 0x0000000411187825 */ /* 0x008fe200078e0218 */
[----:B------:R-:W-:Y:S01]  /*0340*/  IADD3 R12, P2, R26, UR8, RZ ;  /* 0x000000081a0c7c10 */ /* 0x000fe2000ff5e0ff */
[----:B------:R-:W-:-:S03]  /*0350*/  ULDC.64 UR6, c[0x0][0x218] ;  /* 0x0000860000067ab9 */ /* 0x000fc60000000a00 */
[----:B------:R-:W-:Y:S01]  /*0360*/  IADD3.X R13, R6, UR9, RZ, P2, !PT ;  /* 0x00000009060d7c10 */ /* 0x000fe200097fe4ff */
[----:B------:R-:W3:Y:S01]  /*0370*/  @!P0 LDG.E.EL R16, desc[UR4][R24.64] ;  /* 0x0000000418108981 */ /* 0x000ee2000c2e1900 */
[----:B------:R-:W-:-:S05]  /*0380*/  ISETP.NE.AND P2, PT, R7, 0x140, PT ;  /* 0x000001400700780c */ /* 0x000fca0003f45270 */
[----:B------:R1:W3:Y:S01]  /*0390*/  @P6 LDG.E.64 R4, desc[UR4][R10.64+-0x4800] ;  /* 0xffb800040a046981 */ /* 0x0002e2000c1e1b00 */
[----:B--2---:R-:W-:Y:S02]  /*03a0*/  SEL R0, R20, RZ, P3 ;  /* 0x000000ff14007207 */ /* 0x004fe40001800000 */
[----:B------:R-:W-:Y:S01]  /*03b0*/  SEL R14, R21, RZ, P3 ;  /* 0x000000ff150e7207 */ /* 0x000fe20001800000 */
[----:B----4-:R-:W-:Y:S01]  /*03c0*/  IMAD.MOV.U32 R18, RZ, RZ, RZ ;  /* 0x000000ffff127224 */ /* 0x010fe200078e00ff */
[----:B------:R-:W-:Y:S01]  /*03d0*/  ISETP.LT.AND P3, PT, R15, 0x6800, !P2 ;  /* 0x000068000f00780c */ /* 0x000fe20005761270 */
[----:B01----:R-:W0:Y:S04]  /*03e0*/  LDC.64 R10, c[0x0][0x240] ;  /* 0x00009000ff0a7b82 */ /* 0x003e280000000a00 */
[----:B------:R-:W2:Y:S08]  /*03f0*/  @!P0 LDG.E.EL R18, desc[UR4][R24.64] ;  /* 0x0000000418128981 */ /* 0x000eb0000c2e1900 */
[----:B------:R1:W4:Y:S01]  /*0400*/  @P3 LDG.E.64 R22, desc[UR4][R12.64+-0x5000] ;  /* 0xffb000040c163981 */ /* 0x000322000c1e1b00 */
[----:B-----5:R-:W-:-:S02]  /*0410*/  @P4 SEL R14, R3, RZ, P5 ;  /* 0x000000ff030e4207 */ /* 0x020fc40002800000 */
[----:B------:R-:W-:Y:S02]  /*0420*/  @P4 SEL R0, R2, RZ, P5 ;  /* 0x000000ff02004207 */ /* 0x000fe40002800000 */
[----:B------:R-:W-:Y:S02]  /*0430*/  IADD3 R26, P5, R26, UR6, RZ ;  /* 0x000000061a1a7c10 */ /* 0x000fe4000ffbe0ff */
[----:B------:R-:W-:Y:S02]  /*0440*/  ISETP.NE.AND P4, PT, R7, 0x100, PT ;  /* 0x000001000700780c */ /* 0x000fe40003f85270 */
[----:B------:R-:W-:Y:S01]  /*0450*/  IADD3.X R27, R6, UR7, RZ, P5, !PT ;  /* 0x00000007061b7c10 */ /* 0x000fe2000affe4ff */
[----:B-1----:R-:W1:Y:S01]  /*0460*/  LDC.64 R12, c[0x0][0x210] ;  /* 0x00008400ff0c7b82 */ /* 0x002e620000000a00 */
[----:B------:R-:W-:Y:S02]  /*0470*/  ISETP.LT.AND P5, PT, R15, 0x6800, !P4 ;  /* 0x000068000f00780c */ /* 0x000fe400067a1270 */
[----:B------:R-:W-:-:S05]  /*0480*/  CS2R R2, SRZ ;  /* 0x0000000000027805 */ /* 0x000fca000001ff00 */
[----:B------:R-:W5:Y:S06]  /*0490*/  LDC.64 R6, c[0x0][0x250] ;  /* 0x00009400ff067b82 */ /* 0x000f6c0000000a00 */
[----:B------:R0:W2:Y:S01]  /*04a0*/  @P5 LDG.E.64 R2, desc[UR4][R26.64+-0x4000] ;  /* 0xffc000041a025981 */ /* 0x0000a2000c1e1b00 */
[----:B---3--:R-:W-:Y:S01]  /*04b0*/  SEL R20, R5, RZ, P6 ;  /* 0x000000ff05147207 */ /* 0x008fe20003000000 */
[----:B------:R-:W-:Y:S01]  /*04c0*/  IMAD R5, R8, -0x1a00, R15 ;  /* 0xffffe60008057824 */ /* 0x000fe200078e020f */
[----:B------:R-:W-:Y:S02]  /*04d0*/  SEL R19, R4, RZ, P6 ;  /* 0x000000ff04137207 */ /* 0x000fe40003000000 */
[----:B------:R-:W-:Y:S01]  /*04e0*/  ISETP.GE.AND P6, PT, R17, 0x100, PT ;  /* 0x000001001100780c */ /* 0x000fe20003fc6270 */
[----:B------:R-:W-:-:S02]  /*04f0*/  IMAD R9, R8, 0x1000, R5 ;  /* 0x0000100008097824 */ /* 0x000fc400078e0205 */
[----:B------:R-:W3:Y:S02]  /*0500*/  LDC.64 R4, c[0x0][0x258] ;  /* 0x00009600ff047b82 */ /* 0x000ee40000000a00 */
[----:B-1----:R-:W-:Y:S01]  /*0510*/  IMAD.WIDE R12, R9, 0x4, R12 ;  /* 0x00000004090c7825 */ /* 0x002fe200078e020c */
[----:B------:R-:W-:Y:S02]  /*0520*/  CS2R R8, SRZ ;  /* 0x0000000000087805 */ /* 0x000fe4000001ff00 */
[----:B------:R-:W-:Y:S01]  /*0530*/  CS2R R24, SRZ ;  /* 0x0000000000187805 */ /* 0x000fe2000001ff00 */
[----:B0-----:R-:W-:Y:S01]  /*0540*/  IMAD.WIDE R10, R17, 0x4, R10 ;  /* 0x00000004110a7825 */ /* 0x001fe200078e020a */
[----:B------:R-:W-:-:S03]  /*0550*/  CS2R R26, SRZ ;  /* 0x00000000001a7805 */ /* 0x000fc6000001ff00 */
[C---:B-----5:R-:W-:Y:S01]  /*0560*/  IMAD.WIDE R6, R17.reuse, 0x4, R6 ;  /* 0x0000000411067825 */ /* 0x060fe200078e0206 */
[----:B------:R-:W5:Y:S04]  /*0570*/  @!P0 LDG.E.EL R25, desc[UR4][R10.64] ;  /* 0x000000040a198981 */ /* 0x000f68000c2e1900 */
[----:B------:R-:W5:Y:S04]  /*0580*/  @!P0 LDG.E.EL R24, desc[UR4][R6.64] ;  /* 0x0000000406188981 */ /* 0x000f68000c2e1900 */
[----:B------:R-:W5:Y:S01]  /*0590*/  @!P0 LDG.E.EL R26, desc[UR4][R6.64] ;  /* 0x00000004061a8981 */ /* 0x000f62000c2e1900 */
[----:B---3--:R-:W-:-:S04]  /*05a0*/  IMAD.WIDE R4, R17, 0x4, R4 ;  /* 0x0000000411047825 */ /* 0x008fc800078e0204 */
[----:B------:R-:W-:Y:S01]  /*05b0*/  IMAD.MOV.U32 R17, RZ, RZ, RZ ;  /* 0x000000ffff117224 */ /* 0x000fe200078e00ff */
[----:B------:R-:W3:Y:S05]  /*05c0*/  @!P0 LDG.E.EL R27, desc[UR4][R4.64] ;  /* 0x00000004041b8981 */ /* 0x000eea000c2e1900 */
[----:B------:R0:W3:Y:S01]  /*05d0*/  @!P0 LDG.E.EL R17, desc[UR4][R4.64] ;  /* 0x0000000404118981 */ /* 0x0000e2000c2e1900 */
[----:B------:R-:W-:Y:S01]  /*05e0*/  FADD R16, R16, 9.9999997473787516356e-06 ;  /* 0x3727c5ac10107421 */ /* 0x000fe20000000000 */
[----:B----4-:R-:W-:Y:S02]  /*05f0*/  SEL R21, R22, RZ, P3 ;  /* 0x000000ff16157207 */ /* 0x010fe40001800000 */
[----:B------:R-:W-:Y:S01]  /*0600*/  SEL R23, R23, RZ, P3 ;  /* 0x000000ff17177207 */ /* 0x000fe20001800000 */
[----:B--2---:R-:W-:Y:S01]  /*0610*/  FADD R18, R18, 9.9999997473787516356e-06 ;  /* 0x3727c5ac12127421 */ /* 0x004fe20000000000 */
[----:B------:R-:W-:Y:S01]  /*0620*/  ISETP.LT.AND P3, PT, R15, 0x6800, !P6 ;  /* 0x000068000f00780c */ /* 0x000fe20007761270 */
[----:B------:R-:W-:Y:S01]  /*0630*/  IMAD.MOV.U32 R22, RZ, RZ, RZ ;  /* 0x000000ffff167224 */ /* 0x000fe200078e00ff */
[----:B0-----:R-:W0:Y:S05]  /*0640*/  LDC.64 R4, c[0x0][0x260] ;  /* 0x00009800ff047b82 */ /* 0x001e2a0000000a00 */
[----:B------:R1:W2:Y:S06]  /*0650*/  @!P0 LDG.E.EL R22, desc[UR4][R10.64] ;  /* 0x000000040a168981 */ /* 0x0002ac000c2e1900 */
[----:B------:R4:W2:Y:S01]  /*0660*/  @P3 LDG.E.64 R8, desc[UR4][R12.64] ;  /* 0x000000040c083981 */ /* 0x0008a2000c1e1b00 */
[----:B------:R-:W1:Y:S01]  /*0670*/  MUFU.SQRT R16, R16 ;  /* 0x0000001000107308 */ /* 0x000e620000002000 */
[----:B------:R-:W-:-:S02]  /*0680*/  @P1 SEL R20, R23, R14, !P2 ;  /* 0x0000000e17141207 */ /* 0x000fc40005000000 */
[----:B------:R-:W-:-:S05]  /*0690*/  @P1 SEL R19, R21, R0, !P2 ;  /* 0x0000000015131207 */ /* 0x000fca0005000000 */
[----:B------:R-:W4:Y:S01]  /*06a0*/  MUFU.SQRT R18, R18 ;  /* 0x0000001200127308 */ /* 0x000f220000002000 */
[----:B-1----:R-:W-:Y:S01]  /*06b0*/  FSETP.GT.AND P1, PT, R16, 8.50705917302346158658e+37, PT ;  /* 0x7e8000001000780b */ /* 0x002fe20003f24000 */
[----:B------:R-:W-:Y:S01]  /*06c0*/  IMAD.MOV.U32 R11, RZ, RZ, 0x3e800000 ;  /* 0x3e800000ff0b7424 */ /* 0x000fe200078e00ff */
[----:B------:R-:W-:Y:S02]  /*06d0*/  SEL R0, R2, RZ, P5 ;  /* 0x000000ff02007207 */ /* 0x000fe40002800000 */
[----:B----4-:R-:W-:Y:S02]  /*06e0*/  SEL R13, R3, RZ, P5 ;  /* 0x000000ff030d7207 */ /* 0x010fe40002800000 */
[----:B------:R-:W-:Y:S01]  /*06f0*/  FSETP.GEU.AND P2, PT, R16, 1.175494350822287508e-38, PT ;  /* 0x008000001000780b */ /* 0x000fe20003f4e000 */
[----:B------:R-:W1:Y:S01]  /*0700*/  LDC.64 R2, c[0x0][0x268] ;  /* 0x00009a00ff027b82 */ /* 0x000e620000000a00 */
[----:B------:R-:W-:Y:S02]  /*0710*/  FSETP.GT.AND P5, PT, R18, 8.50705917302346158658e+37, PT ;  /* 0x7e8000001200780b */ /* 0x000fe40003fa4000 */
[----:B------:R-:W-:-:S03]  /*0720*/  FSEL R7, R11, 1, P1 ;  /* 0x3f8000000b077808 */ /* 0x000fc60000800000 */
[----:B------:R-:W-:Y:S01]  /*0730*/  @P1 FMUL R16, R16, 0.25 ;  /* 0x3e80000010101820 */ /* 0x000fe20000400000 */
[----:B------:R-:W-:-:S07]  /*0740*/  FSETP.GEU.AND P1, PT, R18, 1.175494350822287508e-38, PT ;  /* 0x008000001200780b */ /* 0x000fce0003f2e000 */
[----:B------:R-:W-:Y:S01]  /*0750*/  @P5 FMUL R18, R18, 0.25 ;  /* 0x3e80000012125820 */ /* 0x000fe20000400000 */
[----:B------:R-:W-:-:S05]  /*0760*/  @!P2 FMUL R16, R16, 16777216 ;  /* 0x4b8000001010a820 */ /* 0x000fca0000400000 */
[----:B------:R-:W-:Y:S01]  /*0770*/  @!P1 FMUL R18, R18, 16777216 ;  /* 0x4b80000012129820 */ /* 0x000fe20000400000 */
[----:B------:R-:W4:Y:S01]  /*0780*/  MUFU.RCP R16, R16 ;  /* 0x0000001000107308 */ /* 0x000f220000001000 */
[----:B------:R-:W-:-:S07]  /*0790*/  FSEL R11, R11, 1, P5 ;  /* 0x3f8000000b0b7808 */ /* 0x000fce0002800000 */
[----:B------:R-:W0:Y:S01]  /*07a0*/  MUFU.RCP R18, R18 ;  /* 0x0000001200127308 */ /* 0x000e220000001000 */
[----:B------:R-:W-:Y:S01]  /*07b0*/  @!P2 FMUL R7, R7, 16777216 ;  /* 0x4b8000000707a820 */ /* 0x000fe20000400000 */
[----:B------:R-:W-:-:S03]  /*07c0*/  @!P1 FMUL R11, R11, 16777216 ;  /* 0x4b8000000b0b9820 */ /* 0x000fc60000400000 */
[----:B----4-:R-:W-:Y:S01]  /*07d0*/  FMUL R16, R16, R7 ;  /* 0x0000000710107220 */ /* 0x010fe20000400000 */
[----:B0-----:R-:W-:Y:S01]  /*07e0*/  FMUL R11, R18, R11 ;  /* 0x0000000b120b7220 */ /* 0x001fe20000400000 */
[----:B------:R-:W-:-:S04]  /*07f0*/  IMAD.WIDE R4, R15, 0x4, R4 ;  /* 0x000000040f047825 */ /* 0x000fc800078e0204 */
[----:B-1----:R-:W-:Y:S01]  /*0800*/  IMAD.WIDE R2, R15, 0x4, R2 ;  /* 0x000000040f027825 */ /* 0x002fe200078e0202 */
[----:B--2---:R-:W-:Y:S02]  /*0810*/  SEL R8, R8, RZ, P3 ;  /* 0x000000ff08087207 */ /* 0x004fe40001800000 */
[----:B------:R-:W-:Y:S02]  /*0820*/  SEL R9, R9, RZ, P3 ;  /* 0x000000ff09097207 */ /* 0x000fe40001800000 */
[----:B------:R-:W-:Y:S02]  /*0830*/  @P6 SEL R8, R0, R19, !P4 ;  /* 0x0000001300086207 */ /* 0x000fe40006000000 */
[----:B------:R-:W-:-:S03]  /*0840*/  @P6 SEL R9, R13, R20, !P4 ;  /* 0x000000140d096207 */ /* 0x000fc60006000000 */
[----:B-----5:R-:W-:Y:S02]  /*0850*/  FADD R25, R8, -R25 ;  /* 0x8000001908197221 */ /* 0x020fe40000000000 */
[----:B------:R-:W-:Y:S02]  /*0860*/  FADD R22, R9, -R22 ;  /* 0x8000001609167221 */ /* 0x000fe40000000000 */
[----:B------:R-:W-:Y:S02]  /*0870*/  FMUL R16, R25, R16 ;  /* 0x0000001019107220 */ /* 0x000fe40000400000 */
[----:B------:R-:W-:Y:S02]  /*0880*/  FMUL R22, R22, R11 ;  /* 0x0000000b16167220 */ /* 0x000fe40000400000 */
[----:B---3--:R-:W-:Y:S02]  /*0890*/  FFMA R16, R16, R24, R17 ;  /* 0x0000001810107223 */ /* 0x008fe40000000011 */
[----:B------:R-:W-:Y:S01]  /*08a0*/  FFMA R22, R22, R26, R27 ;  /* 0x0000001a16167223 */ /* 0x000fe2000000001b */
[----:B------:R0:W-:Y:S02]  /*08b0*/  @!P0 STG.E.64 desc[UR4][R4.64], R8 ;  /* 0x0000000804008986 */ /* 0x0001e4000c101b04 */
[----:B------:R-:W-:-:S02]  /*08c0*/  FSETP.GEU.AND P1, PT, R16, RZ, PT ;  /* 0x000000ff1000720b */ /* 0x000fc40003f2e000 */
[----:B------:R-:W-:Y:S02]  /*08d0*/  FSETP.GEU.AND P2, PT, R22, RZ, PT ;  /* 0x000000ff1600720b */ /* 0x000fe40003f4e000 */
[----:B------:R-:W-:Y:S02]  /*08e0*/  FSEL R16, R16, RZ, P1 ;  /* 0x000000ff10107208 */ /* 0x000fe40000800000 */
[----:B------:R-:W-:Y:S01]  /*08f0*/  FSEL R17, R22, RZ, P2 ;  /* 0x000000ff16117208 */ /* 0x000fe20001000000 */
[----:B0-----:R-:W-:Y:S08]  /*0900*/  @P0 EXIT ;  /* 0x000000000000094d */ /* 0x001ff00003800000 */
[----:B------:R-:W-:Y:S01]  /*0910*/  STG.E.64 desc[UR4][R2.64], R16 ;  /* 0x0000001002007986 */ /* 0x000fe2000c101b04 */
[----:B------:R-:W-:Y:S05]  /*0920*/  EXIT ;  /* 0x000000000000794d */ /* 0x000fea0003800000 */
.L_x_0:
[----:B------:R-:W-:-:S00]  /*0930*/  BRA `(.L_x_0) ;  /* 0xfffffffc00fc7947 */ /* 0x000fc0000383ffff */
[----:B------:R-:W-:-:S00]  /*0940*/  NOP ;  /* 0x0000000000007918 */ /* 0x000fc00000000000 */
        /* <DEDUP_REMOVED lines=11> */
.L_x_1:


//--------------------- .nv.global.init           --------------------------
	.section	.nv.global.init,"aw",@progbits
.nv.global.init:
	.type		_$_str,@object
	.size		_$_str,(_$_str_$_2 - _$_str)
_$_str:
        /*0000*/ 	.byte	0x5f, 0x5f, 0x43, 0x55, 0x44, 0x41, 0x5f, 0x46, 0x54, 0x5a, 0x00
	.type		_$_str_$_2,@object
	.size		_$_str_$_2,(.L_1 - _$_str_$_2)
_$_str_$_2:
        /*000b*/ 	.byte	0x5f, 0x5f, 0x43, 0x55, 0x44, 0x41, 0x5f, 0x50, 0x52, 0x45, 0x43, 0x5f, 0x53, 0x51, 0x52, 0x54
        /*001b*/ 	.byte	0x00
.L_1:


//--------------------- .nv.constant0.triton_poi_fused__native_batch_norm_legit_no_training_cat_relu_35 --------------------------
	.section	.nv.constant0.triton_poi_fused__native_batch_norm_legit_no_training_cat_relu_35,"a",@progbits
	.sectionflags	@""
	.align	4
.nv.constant0.triton_poi_fused__native_batch_norm_legit_no_training_cat_relu_35:
	.zero		628
